//
// Generated by NVIDIA NVVM Compiler
//
// Compiler Build ID: CL-36424714
// Cuda compilation tools, release 13.0, V13.0.88
// Based on NVVM 20.0.0
//

.version 9.0
.target sm_100
.address_size 64

	// .globl	_Z15matrixMulSharedPKdS0_Pdii
.extern .shared .align 16 .b8 shared[];

.visible .entry _Z15matrixMulSharedPKdS0_Pdii(
	.param .u64 .ptr .align 1 _Z15matrixMulSharedPKdS0_Pdii_param_0,
	.param .u64 .ptr .align 1 _Z15matrixMulSharedPKdS0_Pdii_param_1,
	.param .u64 .ptr .align 1 _Z15matrixMulSharedPKdS0_Pdii_param_2,
	.param .u32 _Z15matrixMulSharedPKdS0_Pdii_param_3,
	.param .u32 _Z15matrixMulSharedPKdS0_Pdii_param_4
)
{
	.reg .pred 	%p<14>;
	.reg .b32 	%r<104>;
	.reg .b64 	%rd<16>;
	.reg .b64 	%fd<79>;

	ld.param.u32 	%r34, [_Z15matrixMulSharedPKdS0_Pdii_param_3];
	ld.param.u32 	%r35, [_Z15matrixMulSharedPKdS0_Pdii_param_4];
	mov.u32 	%r36, %ctaid.y;
	mov.u32 	%r1, %tid.y;
	mad.lo.s32 	%r2, %r35, %r36, %r1;
	mov.u32 	%r37, %ctaid.x;
	mov.u32 	%r3, %tid.x;
	mad.lo.s32 	%r4, %r35, %r37, %r3;
	add.s32 	%r38, %r34, %r35;
	add.s32 	%r39, %r38, -1;
	div.s32 	%r5, %r39, %r35;
	setp.lt.s32 	%p1, %r5, 1;
	mov.f64 	%fd77, 0d0000000000000000;
	@%p1 bra 	$L__BB0_19;
	mul.lo.s32 	%r41, %r35, %r35;
	shl.b32 	%r42, %r41, 3;
	mov.u32 	%r43, shared;
	add.s32 	%r6, %r43, %r42;
	mul.lo.s32 	%r7, %r35, %r1;
	mul.lo.s32 	%r8, %r2, %r34;
	and.b32  	%r9, %r35, 7;
	and.b32  	%r10, %r35, 3;
	and.b32  	%r11, %r35, 2147483640;
	and.b32  	%r12, %r35, 1;
	neg.s32 	%r13, %r11;
	shl.b32 	%r44, %r3, 3;
	add.s32 	%r45, %r42, %r44;
	add.s32 	%r14, %r43, %r45;
	shl.b32 	%r15, %r35, 6;
	shl.b32 	%r16, %r35, 3;
	mov.f64 	%fd77, 0d0000000000000000;
	mov.b32 	%r97, 0;
$L__BB0_2:
	mul.lo.s32 	%r18, %r97, %r35;
	add.s32 	%r46, %r18, %r3;
	max.s32 	%r47, %r2, %r46;
	setp.ge.s32 	%p2, %r47, %r34;
	mov.f64 	%fd68, 0d0000000000000000;
	@%p2 bra 	$L__BB0_4;
	ld.param.u64 	%rd13, [_Z15matrixMulSharedPKdS0_Pdii_param_0];
	add.s32 	%r48, %r46, %r8;
	cvta.to.global.u64 	%rd4, %rd13;
	mul.wide.s32 	%rd5, %r48, 8;
	add.s64 	%rd6, %rd4, %rd5;
	ld.global.f64 	%fd68, [%rd6];
$L__BB0_4:
	add.s32 	%r49, %r7, %r3;
	shl.b32 	%r50, %r49, 3;
	add.s32 	%r52, %r43, %r50;
	st.shared.f64 	[%r52], %fd68;
	add.s32 	%r20, %r18, %r1;
	mov.f64 	%fd69, 0d0000000000000000;
	max.s32 	%r53, %r4, %r20;
	setp.ge.s32 	%p3, %r53, %r34;
	@%p3 bra 	$L__BB0_6;
	ld.param.u64 	%rd14, [_Z15matrixMulSharedPKdS0_Pdii_param_1];
	mad.lo.s32 	%r54, %r20, %r34, %r4;
	cvta.to.global.u64 	%rd7, %rd14;
	mul.wide.s32 	%rd8, %r54, 8;
	add.s64 	%rd9, %rd7, %rd8;
	ld.global.f64 	%fd69, [%rd9];
$L__BB0_6:
	setp.lt.s32 	%p4, %r35, 1;
	add.s32 	%r57, %r6, %r50;
	st.shared.f64 	[%r57], %fd69;
	bar.sync 	0;
	@%p4 bra 	$L__BB0_18;
	setp.lt.u32 	%p5, %r35, 8;
	mov.b32 	%r102, 0;
	@%p5 bra 	$L__BB0_10;
	shl.b32 	%r59, %r7, 3;
	add.s32 	%r61, %r59, %r43;
	add.s32 	%r98, %r61, 32;
	mov.u32 	%r99, %r14;
	mov.u32 	%r100, %r13;
$L__BB0_9:
	.pragma "nounroll";
	ld.shared.f64 	%fd24, [%r98+-32];
	ld.shared.f64 	%fd25, [%r99];
	fma.rn.f64 	%fd26, %fd24, %fd25, %fd77;
	ld.shared.f64 	%fd27, [%r98+-24];
	add.s32 	%r62, %r99, %r16;
	ld.shared.f64 	%fd28, [%r62];
	fma.rn.f64 	%fd29, %fd27, %fd28, %fd26;
	ld.shared.f64 	%fd30, [%r98+-16];
	add.s32 	%r63, %r62, %r16;
	ld.shared.f64 	%fd31, [%r63];
	fma.rn.f64 	%fd32, %fd30, %fd31, %fd29;
	ld.shared.f64 	%fd33, [%r98+-8];
	add.s32 	%r64, %r63, %r16;
	ld.shared.f64 	%fd34, [%r64];
	fma.rn.f64 	%fd35, %fd33, %fd34, %fd32;
	ld.shared.f64 	%fd36, [%r98];
	add.s32 	%r65, %r64, %r16;
	ld.shared.f64 	%fd37, [%r65];
	fma.rn.f64 	%fd38, %fd36, %fd37, %fd35;
	ld.shared.f64 	%fd39, [%r98+8];
	add.s32 	%r66, %r65, %r16;
	ld.shared.f64 	%fd40, [%r66];
	fma.rn.f64 	%fd41, %fd39, %fd40, %fd38;
	ld.shared.f64 	%fd42, [%r98+16];
	add.s32 	%r67, %r66, %r16;
	ld.shared.f64 	%fd43, [%r67];
	fma.rn.f64 	%fd44, %fd42, %fd43, %fd41;
	ld.shared.f64 	%fd45, [%r98+24];
	add.s32 	%r68, %r67, %r16;
	ld.shared.f64 	%fd46, [%r68];
	fma.rn.f64 	%fd77, %fd45, %fd46, %fd44;
	add.s32 	%r100, %r100, 8;
	add.s32 	%r99, %r99, %r15;
	add.s32 	%r98, %r98, 64;
	setp.ne.s32 	%p6, %r100, 0;
	mov.u32 	%r102, %r11;
	@%p6 bra 	$L__BB0_9;
$L__BB0_10:
	setp.eq.s32 	%p7, %r9, 0;
	@%p7 bra 	$L__BB0_18;
	add.s32 	%r69, %r9, -1;
	setp.lt.u32 	%p8, %r69, 3;
	@%p8 bra 	$L__BB0_13;
	add.s32 	%r70, %r102, %r7;
	shl.b32 	%r71, %r70, 3;
	add.s32 	%r73, %r43, %r71;
	ld.shared.f64 	%fd48, [%r73];
	mad.lo.s32 	%r74, %r102, %r35, %r3;
	shl.b32 	%r75, %r74, 3;
	add.s32 	%r76, %r6, %r75;
	ld.shared.f64 	%fd49, [%r76];
	fma.rn.f64 	%fd50, %fd48, %fd49, %fd77;
	ld.shared.f64 	%fd51, [%r73+8];
	add.s32 	%r77, %r76, %r16;
	ld.shared.f64 	%fd52, [%r77];
	fma.rn.f64 	%fd53, %fd51, %fd52, %fd50;
	ld.shared.f64 	%fd54, [%r73+16];
	add.s32 	%r78, %r77, %r16;
	ld.shared.f64 	%fd55, [%r78];
	fma.rn.f64 	%fd56, %fd54, %fd55, %fd53;
	ld.shared.f64 	%fd57, [%r73+24];
	add.s32 	%r79, %r78, %r16;
	ld.shared.f64 	%fd58, [%r79];
	fma.rn.f64 	%fd77, %fd57, %fd58, %fd56;
	add.s32 	%r102, %r102, 4;
$L__BB0_13:
	setp.eq.s32 	%p9, %r10, 0;
	@%p9 bra 	$L__BB0_18;
	setp.eq.s32 	%p10, %r10, 1;
	@%p10 bra 	$L__BB0_16;
	add.s32 	%r80, %r102, %r7;
	shl.b32 	%r81, %r80, 3;
	add.s32 	%r83, %r43, %r81;
	ld.shared.f64 	%fd60, [%r83];
	mad.lo.s32 	%r84, %r102, %r35, %r3;
	shl.b32 	%r85, %r84, 3;
	add.s32 	%r86, %r6, %r85;
	ld.shared.f64 	%fd61, [%r86];
	fma.rn.f64 	%fd62, %fd60, %fd61, %fd77;
	ld.shared.f64 	%fd63, [%r83+8];
	add.s32 	%r87, %r86, %r16;
	ld.shared.f64 	%fd64, [%r87];
	fma.rn.f64 	%fd77, %fd63, %fd64, %fd62;
	add.s32 	%r102, %r102, 2;
$L__BB0_16:
	setp.eq.s32 	%p11, %r12, 0;
	@%p11 bra 	$L__BB0_18;
	add.s32 	%r88, %r102, %r7;
	shl.b32 	%r89, %r88, 3;
	add.s32 	%r91, %r43, %r89;
	ld.shared.f64 	%fd65, [%r91];
	mad.lo.s32 	%r92, %r102, %r35, %r3;
	shl.b32 	%r93, %r92, 3;
	add.s32 	%r94, %r6, %r93;
	ld.shared.f64 	%fd66, [%r94];
	fma.rn.f64 	%fd77, %fd65, %fd66, %fd77;
$L__BB0_18:
	bar.sync 	0;
	add.s32 	%r97, %r97, 1;
	setp.ne.s32 	%p12, %r97, %r5;
	@%p12 bra 	$L__BB0_2;
$L__BB0_19:
	max.s32 	%r95, %r2, %r4;
	setp.ge.s32 	%p13, %r95, %r34;
	@%p13 bra 	$L__BB0_21;
	ld.param.u64 	%rd15, [_Z15matrixMulSharedPKdS0_Pdii_param_2];
	mad.lo.s32 	%r96, %r2, %r34, %r4;
	cvta.to.global.u64 	%rd10, %rd15;
	mul.wide.s32 	%rd11, %r96, 8;
	add.s64 	%rd12, %rd10, %rd11;
	st.global.f64 	[%rd12], %fd77;
$L__BB0_21:
	ret;

}


// ===== COMPILED SASS (sm_100) =====

	.target	sm_100

	.elftype	@"ET_EXEC"


//--------------------- .note.nv.tkinfo           --------------------------
	.section	.note.nv.tkinfo,"",@"SHT_NOTE"
	.sectionflags	@"SHF_NOTE_NV_TKINFO"
	.tkinfo
        /*0018*/ 	.word	0x00000002
        /*0030*/ 	.string	""
        /*0030*/ 	.string	"ptxas"
        /*0030*/ 	.string	"Cuda compilation tools, release 13.0, V13.0.88"
        /*0030*/ 	.string	"Build cuda_13.0.r13.0/compiler.36424714_0"
        /*0030*/ 	.string	"-arch sm_100 -m 64 "



//--------------------- .note.nv.cuinfo           --------------------------
	.section	.note.nv.cuinfo,"",@"SHT_NOTE"
	.sectionflags	@"SHF_NOTE_NV_CUINFO"
        /*0018*/ 	.short	0x0002
        /*001a*/ 	.short	0x0064
        /*001c*/ 	.short	0x0082
	.zero		2


//--------------------- .nv.info                  --------------------------
	.section	.nv.info,"",@"SHT_CUDA_INFO"
	.align	4


	//----- nvinfo : EIATTR_REGCOUNT
	.align		4
        /*0000*/ 	.byte	0x04, 0x2f
        /*0002*/ 	.short	(.L_1 - .L_0)
	.align		4
.L_0:
        /*0004*/ 	.word	index@(_Z15matrixMulSharedPKdS0_Pdii)
        /*0008*/ 	.word	0x00000020


	//----- nvinfo : EIATTR_FRAME_SIZE
	.align		4
.L_1:
        /*000c*/ 	.byte	0x04, 0x11
        /*000e*/ 	.short	(.L_3 - .L_2)
	.align		4
.L_2:
        /*0010*/ 	.word	index@(_Z15matrixMulSharedPKdS0_Pdii)
        /*0014*/ 	.word	0x00000000


	//----- nvinfo : EIATTR_MIN_STACK_SIZE
	.align		4
.L_3:
        /*0018*/ 	.byte	0x04, 0x12
        /*001a*/ 	.short	(.L_5 - .L_4)
	.align		4
.L_4:
        /*001c*/ 	.word	index@(_Z15matrixMulSharedPKdS0_Pdii)
        /*0020*/ 	.word	0x00000000
.L_5:


//--------------------- .nv.compat                --------------------------
	.section	.nv.compat,"",@"SHT_CUDA_COMPAT_INFO"
	.align	4
        /*0000*/ 	.byte	0x02, 0x09, 0x00, 0x00, 0x02, 0x02, 0x01, 0x00, 0x02, 0x05, 0x05, 0x00, 0x03, 0x07, 0x01, 0x01
        /*0010*/ 	.byte	0x02, 0x03, 0x00, 0x00, 0x02, 0x06, 0x01, 0x00, 0x04, 0x0b, 0x08, 0x00, 0x01, 0x00, 0x00, 0x00
        /*0020*/ 	.byte	0x00, 0x00, 0x00, 0x00


//--------------------- .nv.info._Z15matrixMulSharedPKdS0_Pdii --------------------------
	.section	.nv.info._Z15matrixMulSharedPKdS0_Pdii,"",@"SHT_CUDA_INFO"
	.sectionflags	@""
	.align	4


	//----- nvinfo : EIATTR_CUDA_API_VERSION
	.align		4
        /*0000*/ 	.byte	0x04, 0x37
        /*0002*/ 	.short	(.L_7 - .L_6)
.L_6:
        /*0004*/ 	.word	0x00000082


	//----- nvinfo : EIATTR_KPARAM_INFO
	.align		4
.L_7:
        /*0008*/ 	.byte	0x04, 0x17
        /*000a*/ 	.short	(.L_9 - .L_8)
.L_8:
        /*000c*/ 	.word	0x00000000
        /*0010*/ 	.short	0x0004
        /*0012*/ 	.short	0x001c
        /*0014*/ 	.byte	0x00, 0xf0, 0x11, 0x00


	//----- nvinfo : EIATTR_KPARAM_INFO
	.align		4
.L_9:
        /*0018*/ 	.byte	0x04, 0x17
        /*001a*/ 	.short	(.L_11 - .L_10)
.L_10:
        /*001c*/ 	.word	0x00000000
        /*0020*/ 	.short	0x0003
        /*0022*/ 	.short	0x0018
        /*0024*/ 	.byte	0x00, 0xf0, 0x11, 0x00


	//----- nvinfo : EIATTR_KPARAM_INFO
	.align		4
.L_11:
        /*0028*/ 	.byte	0x04, 0x17
        /*002a*/ 	.short	(.L_13 - .L_12)
.L_12:
        /*002c*/ 	.word	0x00000000
        /*0030*/ 	.short	0x0002
        /*0032*/ 	.short	0x0010
        /*0034*/ 	.byte	0x00, 0xf5, 0x21, 0x00


	//----- nvinfo : EIATTR_KPARAM_INFO
	.align		4
.L_13:
        /*0038*/ 	.byte	0x04, 0x17
        /*003a*/ 	.short	(.L_15 - .L_14)
.L_14:
        /*003c*/ 	.word	0x00000000
        /*0040*/ 	.short	0x0001
        /*0042*/ 	.short	0x0008
        /*0044*/ 	.byte	0x00, 0xf5, 0x21, 0x00


	//----- nvinfo : EIATTR_KPARAM_INFO
	.align		4
.L_15:
        /*0048*/ 	.byte	0x04, 0x17
        /*004a*/ 	.short	(.L_17 - .L_16)
.L_16:
        /*004c*/ 	.word	0x00000000
        /*0050*/ 	.short	0x0000
        /*0052*/ 	.short	0x0000
        /*0054*/ 	.byte	0x00, 0xf5, 0x21, 0x00


	//----- nvinfo : EIATTR_SPARSE_MMA_MASK
	.align		4
.L_17:
        /*0058*/ 	.byte	0x03, 0x50
        /*005a*/ 	.short	0x0000


	//----- nvinfo : EIATTR_MAXREG_COUNT
	.align		4
        /*005c*/ 	.byte	0x03, 0x1b
        /*005e*/ 	.short	0x00ff


	//----- nvinfo : EIATTR_NUM_BARRIERS
	.align		4
        /*0060*/ 	.byte	0x02, 0x4c
        /*0062*/ 	.byte	0x01
	.zero		1


	//----- nvinfo : EIATTR_MERCURY_ISA_VERSION
	.align		4
        /*0064*/ 	.byte	0x03, 0x5f
        /*0066*/ 	.short	0x0101


	//----- nvinfo : EIATTR_VRC_CTA_INIT_COUNT
	.align		4
        /*0068*/ 	.byte	0x02, 0x4a
	.zero		1
	.zero		1


	//----- nvinfo : EIATTR_EXIT_INSTR_OFFSETS
	.align		4
        /*006c*/ 	.byte	0x04, 0x1c
        /*006e*/ 	.short	(.L_19 - .L_18)


	//   ....[0]....
.L_18:
        /*0070*/ 	.word	0x00000b10


	//   ....[1]....
        /*0074*/ 	.word	0x00000b60


	//----- nvinfo : EIATTR_CBANK_PARAM_SIZE
	.align		4
.L_19:
        /*0078*/ 	.byte	0x03, 0x19
        /*007a*/ 	.short	0x0020


	//----- nvinfo : EIATTR_PARAM_CBANK
	.align		4
        /*007c*/ 	.byte	0x04, 0x0a
        /*007e*/ 	.short	(.L_21 - .L_20)
	.align		4
.L_20:
        /*0080*/ 	.word	index@(.nv.constant0._Z15matrixMulSharedPKdS0_Pdii)
        /*0084*/ 	.short	0x0380
        /*0086*/ 	.short	0x0020


	//----- nvinfo : EIATTR_SW_WAR
	.align		4
.L_21:
        /*0088*/ 	.byte	0x04, 0x36
        /*008a*/ 	.short	(.L_23 - .L_22)
.L_22:
        /*008c*/ 	.word	0x00000008
.L_23:


//--------------------- .nv.callgraph             --------------------------
	.section	.nv.callgraph,"",@"SHT_CUDA_CALLGRAPH"
	.align	4
	.sectionentsize	8
	.align		4
        /*0000*/ 	.word	0x00000000
	.align		4
        /*0004*/ 	.word	0xffffffff
	.align		4
        /*0008*/ 	.word	0x00000000
	.align		4
        /*000c*/ 	.word	0xfffffffe
	.align		4
        /*0010*/ 	.word	0x00000000
	.align		4
        /*0014*/ 	.word	0xfffffffd
	.align		4
        /*0018*/ 	.word	0x00000000
	.align		4
        /*001c*/ 	.word	0xfffffffc


//--------------------- .text._Z15matrixMulSharedPKdS0_Pdii --------------------------
	.section	.text._Z15matrixMulSharedPKdS0_Pdii,"ax",@progbits
	.align	128
        .global         _Z15matrixMulSharedPKdS0_Pdii
        .type           _Z15matrixMulSharedPKdS0_Pdii,@function
        .size           _Z15matrixMulSharedPKdS0_Pdii,(.L_x_8 - _Z15matrixMulSharedPKdS0_Pdii)
        .other          _Z15matrixMulSharedPKdS0_Pdii,@"STO_CUDA_ENTRY STV_DEFAULT"
_Z15matrixMulSharedPKdS0_Pdii:
.text._Z15matrixMulSharedPKdS0_Pdii:
[----:B------:R-:W-:Y:S08]  /*0000*/  LDC R1, c[0x0][0x37c] ;  /* 0x0000df00ff017b82 */ /* 0x000ff00000000800 */
[----:B------:R-:W0:Y:S01]  /*0010*/  LDC.64 R12, c[0x0][0x398] ;  /* 0x0000e600ff0c7b82 */ /* 0x000e220000000a00 */
[----:B------:R-:W1:Y:S01]  /*0020*/  LDCU.64 UR6, c[0x0][0x358] ;  /* 0x00006b00ff0677ac */ /* 0x000e620008000a00 */
[----:B------:R-:W-:-:S06]  /*0030*/  CS2R R16, SRZ ;  /* 0x0000000000107805 */ /* 0x000fcc000001ff00 */
[----:B------:R-:W-:Y:S08]  /*0040*/  S2UR UR4, SR_CTAID.Y ;  /* 0x00000000000479c3 */ /* 0x000ff00000002600 */
[----:B------:R-:W2:Y:S01]  /*0050*/  S2UR UR5, SR_CTAID.X ;  /* 0x00000000000579c3 */ /* 0x000ea20000002500 */
[----:B0-----:R-:W-:Y:S01]  /*0060*/  IABS R7, R13 ;  /* 0x0000000d00077213 */ /* 0x001fe20000000000 */
[----:B------:R-:W-:-:S03]  /*0070*/  IMAD.IADD R0, R13, 0x1, R12 ;  /* 0x000000010d007824 */ /* 0x000fc600078e020c */
[----:B------:R-:W0:Y:S02]  /*0080*/  I2F.RP R5, R7 ;  /* 0x0000000700057306 */ /* 0x000e240000209400 */
[----:B------:R-:W-:-:S04]  /*0090*/  IADD3 R4, PT, PT, R0, -0x1, RZ ;  /* 0xffffffff00047810 */ /* 0x000fc80007ffe0ff */
[----:B------:R-:W-:Y:S02]  /*00a0*/  IABS R0, R4 ;  /* 0x0000000400007213 */ /* 0x000fe40000000000 */
[----:B------:R-:W-:-:S04]  /*00b0*/  LOP3.LUT R4, R4, R13, RZ, 0x3c, !PT ;  /* 0x0000000d04047212 */ /* 0x000fc800078e3cff */
[----:B------:R-:W-:Y:S01]  /*00c0*/  ISETP.GE.AND P1, PT, R4, RZ, PT ;  /* 0x000000ff0400720c */ /* 0x000fe20003f26270 */
[----:B0-----:R-:W0:Y:S02]  /*00d0*/  MUFU.RCP R5, R5 ;  /* 0x0000000500057308 */ /* 0x001e240000001000 */
[----:B0-----:R-:W-:-:S06]  /*00e0*/  VIADD R2, R5, 0xffffffe ;  /* 0x0ffffffe05027836 */ /* 0x001fcc0000000000 */
[----:B------:R0:W3:Y:S02]  /*00f0*/  F2I.FTZ.U32.TRUNC.NTZ R3, R2 ;  /* 0x0000000200037305 */ /* 0x0000e4000021f000 */
[----:B0-----:R-:W-:Y:S02]  /*0100*/  IMAD.MOV.U32 R2, RZ, RZ, RZ ;  /* 0x000000ffff027224 */ /* 0x001fe400078e00ff */
[----:B---3--:R-:W-:-:S04]  /*0110*/  IMAD.MOV R6, RZ, RZ, -R3 ;  /* 0x000000ffff067224 */ /* 0x008fc800078e0a03 */
[----:B------:R-:W-:-:S04]  /*0120*/  IMAD R9, R6, R7, RZ ;  /* 0x0000000706097224 */ /* 0x000fc800078e02ff */
[----:B------:R-:W-:-:S06]  /*0130*/  IMAD.HI.U32 R3, R3, R9, R2 ;  /* 0x0000000903037227 */ /* 0x000fcc00078e0002 */
[----:B------:R-:W-:-:S04]  /*0140*/  IMAD.HI.U32 R3, R3, R0, RZ ;  /* 0x0000000003037227 */ /* 0x000fc800078e00ff */
[----:B------:R-:W-:-:S04]  /*0150*/  IMAD.MOV R2, RZ, RZ, -R3 ;  /* 0x000000ffff027224 */ /* 0x000fc800078e0a03 */
[C---:B------:R-:W-:Y:S02]  /*0160*/  IMAD R0, R7.reuse, R2, R0 ;  /* 0x0000000207007224 */ /* 0x040fe400078e0200 */
[----:B------:R-:W2:Y:S03]  /*0170*/  S2R R2, SR_TID.X ;  /* 0x0000000000027919 */ /* 0x000ea60000002100 */
[----:B------:R-:W-:-:S13]  /*0180*/  ISETP.GT.U32.AND P2, PT, R7, R0, PT ;  /* 0x000000000700720c */ /* 0x000fda0003f44070 */
[-C--:B------:R-:W-:Y:S01]  /*0190*/  @!P2 IADD3 R0, PT, PT, R0, -R7.reuse, RZ ;  /* 0x800000070000a210 */ /* 0x080fe20007ffe0ff */
[----:B------:R-:W-:Y:S01]  /*01a0*/  @!P2 VIADD R3, R3, 0x1 ;  /* 0x000000010303a836 */ /* 0x000fe20000000000 */
[C---:B------:R-:W-:Y:S02]  /*01b0*/  ISETP.NE.AND P2, PT, R13.reuse, RZ, PT ;  /* 0x000000ff0d00720c */ /* 0x040fe40003f45270 */
[----:B------:R-:W-:Y:S02]  /*01c0*/  ISETP.GE.U32.AND P0, PT, R0, R7, PT ;  /* 0x000000070000720c */ /* 0x000fe40003f06070 */
[----:B------:R-:W0:Y:S01]  /*01d0*/  S2R R0, SR_TID.Y ;  /* 0x0000000000007919 */ /* 0x000e220000002200 */
[----:B--2---:R-:W-:-:S10]  /*01e0*/  IMAD R6, R13, UR5, R2 ;  /* 0x000000050d067c24 */ /* 0x004fd4000f8e0202 */
[----:B------:R-:W-:-:S05]  /*01f0*/  @P0 VIADD R3, R3, 0x1 ;  /* 0x0000000103030836 */ /* 0x000fca0000000000 */
[----:B------:R-:W-:Y:S02]  /*0200*/  @!P1 IADD3 R3, PT, PT, -R3, RZ, RZ ;  /* 0x000000ff03039210 */ /* 0x000fe40007ffe1ff */
[----:B------:R-:W-:-:S04]  /*0210*/  @!P2 LOP3.LUT R3, RZ, R13, RZ, 0x33, !PT ;  /* 0x0000000dff03a212 */ /* 0x000fc800078e33ff */
[----:B------:R-:W-:Y:S01]  /*0220*/  ISETP.GE.AND P0, PT, R3, 0x1, PT ;  /* 0x000000010300780c */ /* 0x000fe20003f06270 */
[----:B0-----:R-:W-:-:S12]  /*0230*/  IMAD R5, R13, UR4, R0 ;  /* 0x000000040d057c24 */ /* 0x001fd8000f8e0200 */
[----:B-1----:R-:W-:Y:S05]  /*0240*/  @!P0 BRA `(.L_x_0) ;  /* 0x0000000800288947 */ /* 0x002fea0003800000 */
[----:B------:R-:W0:Y:S01]  /*0250*/  S2UR UR5, SR_CgaCtaId ;  /* 0x00000000000579c3 */ /* 0x000e220000008800 */
[CC--:B------:R-:W-:Y:S01]  /*0260*/  IMAD R4, R13.reuse, R13.reuse, RZ ;  /* 0x0000000d0d047224 */ /* 0x0c0fe200078e02ff */
[----:B------:R-:W-:Y:S01]  /*0270*/  UMOV UR4, 0x400 ;  /* 0x0000040000047882 */ /* 0x000fe20000000000 */
[C---:B------:R-:W-:Y:S01]  /*0280*/  LOP3.LUT R9, R13.reuse, 0x7ffffff8, RZ, 0xc0, !PT ;  /* 0x7ffffff80d097812 */ /* 0x040fe200078ec0ff */
[----:B------:R-:W-:Y:S01]  /*0290*/  IMAD R7, R0, R13, RZ ;  /* 0x0000000d00077224 */ /* 0x000fe200078e02ff */
[C---:B------:R-:W-:Y:S01]  /*02a0*/  LOP3.LUT R8, R13.reuse, 0x7, RZ, 0xc0, !PT ;  /* 0x000000070d087812 */ /* 0x040fe200078ec0ff */
[----:B------:R-:W-:Y:S01]  /*02b0*/  IMAD.SHL.U32 R15, R4, 0x8, RZ ;  /* 0x00000008040f7824 */ /* 0x000fe200078e00ff */
[----:B------:R-:W-:Y:S02]  /*02c0*/  LOP3.LUT R10, R13, 0x3, RZ, 0xc0, !PT ;  /* 0x000000030d0a7812 */ /* 0x000fe400078ec0ff */
[----:B------:R-:W-:Y:S02]  /*02d0*/  CS2R R16, SRZ ;  /* 0x0000000000107805 */ /* 0x000fe4000001ff00 */
[----:B------:R-:W-:Y:S01]  /*02e0*/  IADD3 R11, PT, PT, -R9, RZ, RZ ;  /* 0x000000ff090b7210 */ /* 0x000fe20007ffe1ff */
[----:B------:R-:W-:Y:S01]  /*02f0*/  IMAD R21, R2, 0x8, R15 ;  /* 0x0000000802157824 */ /* 0x000fe200078e020f */
[----:B0-----:R-:W-:-:S03]  /*0300*/  ULEA UR5, UR5, UR4, 0x18 ;  /* 0x0000000405057291 */ /* 0x001fc6000f8ec0ff */
[----:B------:R-:W-:-:S03]  /*0310*/  UMOV UR4, URZ ;  /* 0x000000ff00047c82 */ /* 0x000fc60008000000 */
[----:B------:R-:W-:Y:S02]  /*0320*/  VIADD R20, R15, UR5 ;  /* 0x000000050f147c36 */ /* 0x000fe40008000000 */
[----:B------:R-:W-:-:S07]  /*0330*/  VIADD R21, R21, UR5 ;  /* 0x0000000515157c36 */ /* 0x000fce0008000000 */
.L_x_6:
[----:B0-----:R-:W0:Y:S01]  /*0340*/  LDC.64 R12, c[0x0][0x398] ;  /* 0x0000e600ff0c7b82 */ /* 0x001e220000000a00 */
[----:B------:R-:W-:Y:S01]  /*0350*/  CS2R R24, SRZ ;  /* 0x0000000000187805 */ /* 0x000fe2000001ff00 */
[C---:B0-----:R-:W-:Y:S02]  /*0360*/  IMAD R4, R13.reuse, UR4, R2 ;  /* 0x000000040d047c24 */ /* 0x041fe4000f8e0202 */
[----:B------:R-:W-:-:S03]  /*0370*/  IMAD R27, R13, UR4, R0 ;  /* 0x000000040d1b7c24 */ /* 0x000fc6000f8e0200 */
[----:B------:R-:W-:Y:S02]  /*0380*/  VIMNMX R15, PT, PT, R5, R4, !PT ;  /* 0x00000004050f7248 */ /* 0x000fe40007fe0100 */
[----:B------:R-:W-:Y:S02]  /*0390*/  VIMNMX R19, PT, PT, R6, R27, !PT ;  /* 0x0000001b06137248 */ /* 0x000fe40007fe0100 */
[-C--:B------:R-:W-:Y:S02]  /*03a0*/  ISETP.GE.AND P0, PT, R15, R12.reuse, PT ;  /* 0x0000000c0f00720c */ /* 0x080fe40003f06270 */
[----:B------:R-:W-:-:S11]  /*03b0*/  ISETP.GE.AND P1, PT, R19, R12, PT ;  /* 0x0000000c1300720c */ /* 0x000fd60003f26270 */
[----:B------:R-:W0:Y:S01]  /*03c0*/  @!P0 LDC.64 R22, c[0x0][0x380] ;  /* 0x0000e000ff168b82 */ /* 0x000e220000000a00 */
[-C--:B------:R-:W-:Y:S02]  /*03d0*/  @!P0 IMAD R19, R5, R12.reuse, R4 ;  /* 0x0000000c05138224 */ /* 0x080fe400078e0204 */
[----:B------:R-:W-:-:S05]  /*03e0*/  @!P1 IMAD R27, R27, R12, R6 ;  /* 0x0000000c1b1b9224 */ /* 0x000fca00078e0206 */
[----:B------:R-:W1:Y:S01]  /*03f0*/  @!P1 LDC.64 R14, c[0x0][0x388] ;  /* 0x0000e200ff0e9b82 */ /* 0x000e620000000a00 */
[----:B0-----:R-:W-:Y:S01]  /*0400*/  @!P0 IMAD.WIDE R22, R19, 0x8, R22 ;  /* 0x0000000813168825 */ /* 0x001fe200078e0216 */
[----:B------:R-:W-:-:S04]  /*0410*/  CS2R R18, SRZ ;  /* 0x0000000000127805 */ /* 0x000fc8000001ff00 */
[----:B------:R-:W2:Y:S01]  /*0420*/  @!P0 LDG.E.64 R24, desc[UR6][R22.64] ;  /* 0x0000000616188981 */ /* 0x000ea2000c1e1b00 */
[----:B-1----:R-:W-:-:S05]  /*0430*/  @!P1 IMAD.WIDE R14, R27, 0x8, R14 ;  /* 0x000000081b0e9825 */ /* 0x002fca00078e020e */
[----:B------:R-:W3:Y:S01]  /*0440*/  @!P1 LDG.E.64 R18, desc[UR6][R14.64] ;  /* 0x000000060e129981 */ /* 0x000ee2000c1e1b00 */
[----:B------:R-:W-:Y:S02]  /*0450*/  ISETP.GE.AND P1, PT, R13, 0x1, PT ;  /* 0x000000010d00780c */ /* 0x000fe40003f26270 */
[----:B------:R-:W-:Y:S01]  /*0460*/  IADD3 R27, PT, PT, R7, R2, RZ ;  /* 0x00000002071b7210 */ /* 0x000fe20007ffe0ff */
[----:B------:R-:W-:-:S03]  /*0470*/  UIADD3 UR4, UPT, UPT, UR4, 0x1, URZ ;  /* 0x0000000104047890 */ /* 0x000fc6000fffe0ff */
[C---:B------:R-:W-:Y:S01]  /*0480*/  LEA R29, R27.reuse, UR5, 0x3 ;  /* 0x000000051b1d7c11 */ /* 0x040fe2000f8e18ff */
[----:B------:R-:W-:Y:S02]  /*0490*/  IMAD R27, R27, 0x8, R20 ;  /* 0x000000081b1b7824 */ /* 0x000fe400078e0214 */
[----:B------:R-:W-:Y:S02]  /*04a0*/  ISETP.NE.AND P0, PT, R3, UR4, PT ;  /* 0x0000000403007c0c */ /* 0x000fe4000bf05270 */
[----:B--2---:R0:W-:Y:S04]  /*04b0*/  STS.64 [R29], R24 ;  /* 0x000000181d007388 */ /* 0x0041e80000000a00 */
[----:B---3--:R0:W-:Y:S01]  /*04c0*/  STS.64 [R27], R18 ;  /* 0x000000121b007388 */ /* 0x0081e20000000a00 */
[----:B------:R-:W-:Y:S06]  /*04d0*/  BAR.SYNC.DEFER_BLOCKING 0x0 ;  /* 0x0000000000007b1d */ /* 0x000fec0000010000 */
[----:B------:R-:W-:Y:S05]  /*04e0*/  @!P1 BRA `(.L_x_1) ;  /* 0x0000000400789947 */ /* 0x000fea0003800000 */
[----:B------:R-:W-:Y:S01]  /*04f0*/  ISETP.GE.U32.AND P1, PT, R13, 0x8, PT ;  /* 0x000000080d00780c */ /* 0x000fe20003f26070 */
[----:B------:R-:W-:-:S12]  /*0500*/  IMAD.MOV.U32 R4, RZ, RZ, RZ ;  /* 0x000000ffff047224 */ /* 0x000fd800078e00ff */
[----:B------:R-:W-:Y:S05]  /*0510*/  @!P1 BRA `(.L_x_2) ;  /* 0x0000000000a49947 */ /* 0x000fea0003800000 */
[----:B------:R-:W-:Y:S01]  /*0520*/  LEA R22, R7, UR5, 0x3 ;  /* 0x0000000507167c11 */ /* 0x000fe2000f8e18ff */
[----:B------:R-:W-:Y:S01]  /*0530*/  IMAD.MOV.U32 R23, RZ, RZ, R11 ;  /* 0x000000ffff177224 */ /* 0x000fe200078e000b */
[----:B------:R-:W-:-:S03]  /*0540*/  MOV R4, R21 ;  /* 0x0000001500047202 */ /* 0x000fc60000000f00 */
[----:B------:R-:W-:-:S07]  /*0550*/  VIADD R22, R22, 0x20 ;  /* 0x0000002016167836 */ /* 0x000fce0000000000 */
.L_x_3:
[----:B------:R-:W-:Y:S01]  /*0560*/  LDS.64 R14, [R22+-0x20] ;  /* 0xffffe000160e7984 */ /* 0x000fe20000000a00 */
[----:B------:R-:W-:Y:S01]  /*0570*/  LEA R26, R13, R4, 0x3 ;  /* 0x000000040d1a7211 */ /* 0x000fe200078e18ff */
[----:B------:R-:W-:Y:S02]  /*0580*/  VIADD R23, R23, 0x8 ;  /* 0x0000000817177836 */ /* 0x000fe40000000000 */
[----:B0-----:R0:W1:Y:S02]  /*0590*/  LDS.64 R18, [R4] ;  /* 0x0000000004127984 */ /* 0x0010640000000a00 */
[----:B------:R-:W-:Y:S01]  /*05a0*/  IMAD R24, R13, 0x8, R26 ;  /* 0x000000080d187824 */ /* 0x000fe200078e021a */
[----:B------:R-:W-:-:S03]  /*05b0*/  ISETP.NE.AND P1, PT, R23, RZ, PT ;  /* 0x000000ff1700720c */ /* 0x000fc60003f25270 */
[C---:B------:R-:W-:Y:S02]  /*05c0*/  IMAD R25, R13.reuse, 0x8, R24 ;  /* 0x000000080d197824 */ /* 0x040fe400078e0218 */
[----:B0-----:R-:W-:-:S03]  /*05d0*/  IMAD R4, R13, 0x40, R4 ;  /* 0x000000400d047824 */ /* 0x001fc600078e0204 */
[C---:B------:R-:W-:Y:S01]  /*05e0*/  LEA R28, R13.reuse, R25, 0x3 ;  /* 0x000000190d1c7211 */ /* 0x040fe200078e18ff */
[----:B-1----:R-:W-:Y:S01]  /*05f0*/  DFMA R18, R14, R18, R16 ;  /* 0x000000120e12722b */ /* 0x002fe20000000010 */
[----:B------:R-:W-:Y:S04]  /*0600*/  LDS.64 R14, [R22+-0x18] ;  /* 0xffffe800160e7984 */ /* 0x000fe80000000a00 */
[----:B------:R0:W1:Y:S02]  /*0610*/  LDS.64 R16, [R26] ;  /* 0x000000001a107984 */ /* 0x0000640000000a00 */
[C---:B0-----:R-:W-:Y:S01]  /*0620*/  IMAD R26, R13.reuse, 0x8, R28 ;  /* 0x000000080d1a7824 */ /* 0x041fe200078e021c */
[----:B-1----:R-:W-:Y:S01]  /*0630*/  DFMA R16, R14, R16, R18 ;  /* 0x000000100e10722b */ /* 0x002fe20000000012 */
[----:B------:R-:W-:Y:S04]  /*0640*/  LDS.64 R14, [R22+-0x10] ;  /* 0xfffff000160e7984 */ /* 0x000fe80000000a00 */
[----:B------:R0:W1:Y:S02]  /*0650*/  LDS.64 R18, [R24] ;  /* 0x0000000018127984 */ /* 0x0000640000000a00 */
[C---:B0-----:R-:W-:Y:S01]  /*0660*/  IMAD R24, R13.reuse, 0x8, R26 ;  /* 0x000000080d187824 */ /* 0x041fe200078e021a */
[----:B-1----:R-:W-:Y:S01]  /*0670*/  DFMA R18, R14, R18, R16 ;  /* 0x000000120e12722b */ /* 0x002fe20000000010 */
[----:B------:R-:W-:Y:S04]  /*0680*/  LDS.64 R14, [R22+-0x8] ;  /* 0xfffff800160e7984 */ /* 0x000fe80000000a00 */
[----:B------:R0:W1:Y:S02]  /*0690*/  LDS.64 R16, [R25] ;  /* 0x0000000019107984 */ /* 0x0000640000000a00 */
[----:B0-----:R-:W-:Y:S01]  /*06a0*/  LEA R25, R13, R24, 0x3 ;  /* 0x000000180d197211 */ /* 0x001fe200078e18ff */
[----:B-1----:R-:W-:Y:S01]  /*06b0*/  DFMA R16, R14, R16, R18 ;  /* 0x000000100e10722b */ /* 0x002fe20000000012 */
[----:B------:R-:W-:Y:S04]  /*06c0*/  LDS.64 R14, [R22] ;  /* 0x00000000160e7984 */ /* 0x000fe80000000a00 */
[----:B------:R-:W0:Y:S03]  /*06d0*/  LDS.64 R18, [R28] ;  /* 0x000000001c127984 */ /* 0x000e260000000a00 */
[----:B0-----:R-:W-:Y:S01]  /*06e0*/  DFMA R18, R14, R18, R16 ;  /* 0x000000120e12722b */ /* 0x001fe20000000010 */
[----:B------:R-:W-:Y:S04]  /*06f0*/  LDS.64 R14, [R22+0x8] ;  /* 0x00000800160e7984 */ /* 0x000fe80000000a00 */
[----:B------:R-:W0:Y:S03]  /*0700*/  LDS.64 R16, [R26] ;  /* 0x000000001a107984 */ /* 0x000e260000000a00 */
[----:B0-----:R-:W-:Y:S01]  /*0710*/  DFMA R14, R14, R16, R18 ;  /* 0x000000100e0e722b */ /* 0x001fe20000000012 */
[----:B------:R-:W-:Y:S04]  /*0720*/  LDS.64 R16, [R22+0x10] ;  /* 0x0000100016107984 */ /* 0x000fe80000000a00 */
[----:B------:R-:W0:Y:S03]  /*0730*/  LDS.64 R18, [R24] ;  /* 0x0000000018127984 */ /* 0x000e260000000a00 */
[----:B0-----:R-:W-:-:S02]  /*0740*/  DFMA R18, R16, R18, R14 ;  /* 0x000000121012722b */ /* 0x001fc4000000000e */
[----:B------:R0:W-:Y:S04]  /*0750*/  LDS.64 R14, [R22+0x18] ;  /* 0x00001800160e7984 */ /* 0x0001e80000000a00 */
[----:B------:R-:W1:Y:S01]  /*0760*/  LDS.64 R16, [R25] ;  /* 0x0000000019107984 */ /* 0x000e620000000a00 */
[----:B0-----:R-:W-:Y:S01]  /*0770*/  IADD3 R22, PT, PT, R22, 0x40, RZ ;  /* 0x0000004016167810 */ /* 0x001fe20007ffe0ff */
[----:B-1----:R-:W-:Y:S01]  /*0780*/  DFMA R16, R14, R16, R18 ;  /* 0x000000100e10722b */ /* 0x002fe20000000012 */
[----:B------:R-:W-:Y:S10]  /*0790*/  @P1 BRA `(.L_x_3) ;  /* 0xfffffffc00701947 */ /* 0x000ff4000383ffff */
[----:B------:R-:W-:-:S07]  /*07a0*/  IMAD.MOV.U32 R4, RZ, RZ, R9 ;  /* 0x000000ffff047224 */ /* 0x000fce00078e0009 */
.L_x_2:
[----:B------:R-:W-:-:S13]  /*07b0*/  ISETP.NE.AND P1, PT, R8, RZ, PT ;  /* 0x000000ff0800720c */ /* 0x000fda0003f25270 */
[----:B------:R-:W-:Y:S05]  /*07c0*/  @!P1 BRA `(.L_x_1) ;  /* 0x0000000000c09947 */ /* 0x000fea0003800000 */
[----:B------:R-:W-:Y:S01]  /*07d0*/  VIADD R14, R8, 0xffffffff ;  /* 0xffffffff080e7836 */ /* 0x000fe20000000000 */
[----:B------:R-:W-:-:S04]  /*07e0*/  ISETP.NE.AND P2, PT, R10, RZ, PT ;  /* 0x000000ff0a00720c */ /* 0x000fc80003f45270 */
[----:B------:R-:W-:-:S13]  /*07f0*/  ISETP.GE.U32.AND P1, PT, R14, 0x3, PT ;  /* 0x000000030e00780c */ /* 0x000fda0003f26070 */
[----:B------:R-:W-:Y:S05]  /*0800*/  @!P1 BRA `(.L_x_4) ;  /* 0x0000000000509947 */ /* 0x000fea0003800000 */
[----:B------:R-:W-:Y:S01]  /*0810*/  IADD3 R26, PT, PT, R7, R4, RZ ;  /* 0x00000004071a7210 */ /* 0x000fe20007ffe0ff */
[C---:B------:R-:W-:Y:S02]  /*0820*/  IMAD R15, R4.reuse, R13, R2 ;  /* 0x0000000d040f7224 */ /* 0x040fe400078e0202 */
[----:B------:R-:W-:Y:S01]  /*0830*/  VIADD R4, R4, 0x4 ;  /* 0x0000000404047836 */ /* 0x000fe20000000000 */
[----:B------:R-:W-:Y:S01]  /*0840*/  LEA R26, R26, UR5, 0x3 ;  /* 0x000000051a1a7c11 */ /* 0x000fe2000f8e18ff */
[----:B------:R-:W-:-:S04]  /*0850*/  IMAD R28, R15, 0x8, R20 ;  /* 0x000000080f1c7824 */ /* 0x000fc800078e0214 */
[----:B0-----:R-:W-:Y:S01]  /*0860*/  LDS.64 R18, [R26] ;  /* 0x000000001a127984 */ /* 0x001fe20000000a00 */
[----:B------:R-:W-:-:S03]  /*0870*/  IMAD R27, R13, 0x8, R28 ;  /* 0x000000080d1b7824 */ /* 0x000fc600078e021c */
[----:B------:R-:W0:Y:S02]  /*0880*/  LDS.64 R14, [R28] ;  /* 0x000000001c0e7984 */ /* 0x000e240000000a00 */
[----:B------:R-:W-:Y:S02]  /*0890*/  LEA R29, R13, R27, 0x3 ;  /* 0x0000001b0d1d7211 */ /* 0x000fe400078e18ff */
[----:B------:R-:W-:Y:S04]  /*08a0*/  LDS.64 R24, [R27] ;  /* 0x000000001b187984 */ /* 0x000fe80000000a00 */
[----:B------:R-:W-:Y:S01]  /*08b0*/  LDS.64 R22, [R26+0x10] ;  /* 0x000010001a167984 */ /* 0x000fe20000000a00 */
[----:B0-----:R-:W-:-:S03]  /*08c0*/  DFMA R16, R18, R14, R16 ;  /* 0x0000000e1210722b */ /* 0x001fc60000000010 */
[----:B------:R-:W0:Y:S04]  /*08d0*/  LDS.64 R14, [R26+0x8] ;  /* 0x000008001a0e7984 */ /* 0x000e280000000a00 */
[----:B------:R-:W1:Y:S01]  /*08e0*/  LDS.64 R18, [R29] ;  /* 0x000000001d127984 */ /* 0x000e620000000a00 */
[----:B0-----:R-:W-:Y:S01]  /*08f0*/  DFMA R24, R14, R24, R16 ;  /* 0x000000180e18722b */ /* 0x001fe20000000010 */
[----:B------:R-:W-:Y:S02]  /*0900*/  IMAD R16, R13, 0x8, R29 ;  /* 0x000000080d107824 */ /* 0x000fe400078e021d */
[----:B------:R-:W-:Y:S04]  /*0910*/  LDS.64 R14, [R26+0x18] ;  /* 0x000018001a0e7984 */ /* 0x000fe80000000a00 */
[----:B------:R-:W0:Y:S01]  /*0920*/  LDS.64 R16, [R16] ;  /* 0x0000000010107984 */ /* 0x000e220000000a00 */
[----:B-1----:R-:W-:-:S08]  /*0930*/  DFMA R18, R22, R18, R24 ;  /* 0x000000121612722b */ /* 0x002fd00000000018 */
[----:B0-----:R-:W-:-:S11]  /*0940*/  DFMA R16, R14, R16, R18 ;  /* 0x000000100e10722b */ /* 0x001fd60000000012 */
.L_x_4:
[----:B------:R-:W-:Y:S05]  /*0950*/  @!P2 BRA `(.L_x_1) ;  /* 0x00000000005ca947 */ /* 0x000fea0003800000 */
[----:B------:R-:W-:Y:S02]  /*0960*/  ISETP.NE.AND P1, PT, R10, 0x1, PT ;  /* 0x000000010a00780c */ /* 0x000fe40003f25270 */
[----:B------:R-:W-:-:S11]  /*0970*/  LOP3.LUT P2, RZ, R13, 0x1, RZ, 0xc0, !PT ;  /* 0x000000010dff7812 */ /* 0x000fd6000784c0ff */
[----:B------:R-:W-:Y:S05]  /*0980*/  @!P1 BRA `(.L_x_5) ;  /* 0x0000000000309947 */ /* 0x000fea0003800000 */
[----:B------:R-:W-:Y:S01]  /*0990*/  IADD3 R14, PT, PT, R7, R4, RZ ;  /* 0x00000004070e7210 */ /* 0x000fe20007ffe0ff */
[C---:B------:R-:W-:Y:S01]  /*09a0*/  IMAD R15, R4.reuse, R13, R2 ;  /* 0x0000000d040f7224 */ /* 0x040fe200078e0202 */
[----:B------:R-:W-:Y:S02]  /*09b0*/  IADD3 R4, PT, PT, R4, 0x2, RZ ;  /* 0x0000000204047810 */ /* 0x000fe40007ffe0ff */
[----:B------:R-:W-:Y:S01]  /*09c0*/  LEA R26, R14, UR5, 0x3 ;  /* 0x000000050e1a7c11 */ /* 0x000fe2000f8e18ff */
[----:B------:R-:W-:-:S04]  /*09d0*/  IMAD R28, R15, 0x8, R20 ;  /* 0x000000080f1c7824 */ /* 0x000fc800078e0214 */
[----:B0-----:R-:W-:Y:S01]  /*09e0*/  LDS.64 R24, [R26] ;  /* 0x000000001a187984 */ /* 0x001fe20000000a00 */
[----:B------:R-:W-:-:S03]  /*09f0*/  IMAD R14, R13, 0x8, R28 ;  /* 0x000000080d0e7824 */ /* 0x000fc600078e021c */
[----:B------:R-:W0:Y:S04]  /*0a00*/  LDS.64 R22, [R28] ;  /* 0x000000001c167984 */ /* 0x000e280000000a00 */
[----:B------:R-:W-:Y:S04]  /*0a10*/  LDS.64 R18, [R26+0x8] ;  /* 0x000008001a127984 */ /* 0x000fe80000000a00 */
[----:B------:R-:W1:Y:S01]  /*0a20*/  LDS.64 R14, [R14] ;  /* 0x000000000e0e7984 */ /* 0x000e620000000a00 */
[----:B0-----:R-:W-:-:S08]  /*0a30*/  DFMA R16, R24, R22, R16 ;  /* 0x000000161810722b */ /* 0x001fd00000000010 */
[----:B-1----:R-:W-:-:S11]  /*0a40*/  DFMA R16, R18, R14, R16 ;  /* 0x0000000e1210722b */ /* 0x002fd60000000010 */
.L_x_5:
[----:B------:R-:W-:Y:S05]  /*0a50*/  @!P2 BRA `(.L_x_1) ;  /* 0x00000000001ca947 */ /* 0x000fea0003800000 */
[----:B------:R-:W-:Y:S02]  /*0a60*/  IMAD R13, R4, R13, R2 ;  /* 0x0000000d040d7224 */ /* 0x000fe400078e0202 */
[----:B------:R-:W-:-:S03]  /*0a70*/  IMAD.IADD R4, R7, 0x1, R4 ;  /* 0x0000000107047824 */ /* 0x000fc600078e0204 */
[----:B------:R-:W-:Y:S02]  /*0a80*/  LEA R13, R13, R20, 0x3 ;  /* 0x000000140d0d7211 */ /* 0x000fe400078e18ff */
[----:B------:R-:W-:-:S03]  /*0a90*/  LEA R4, R4, UR5, 0x3 ;  /* 0x0000000504047c11 */ /* 0x000fc6000f8e18ff */
[----:B------:R-:W-:Y:S04]  /*0aa0*/  LDS.64 R14, [R13] ;  /* 0x000000000d0e7984 */ /* 0x000fe80000000a00 */
[----:B0-----:R-:W0:Y:S02]  /*0ab0*/  LDS.64 R18, [R4] ;  /* 0x0000000004127984 */ /* 0x001e240000000a00 */
[----:B0-----:R-:W-:-:S11]  /*0ac0*/  DFMA R16, R18, R14, R16 ;  /* 0x0000000e1210722b */ /* 0x001fd60000000010 */
.L_x_1:
[----:B------:R-:W-:Y:S06]  /*0ad0*/  BAR.SYNC.DEFER_BLOCKING 0x0 ;  /* 0x0000000000007b1d */ /* 0x000fec0000010000 */
[----:B------:R-:W-:Y:S05]  /*0ae0*/  @P0 BRA `(.L_x_6) ;  /* 0xfffffff800140947 */ /* 0x000fea000383ffff */
.L_x_0:
[----:B------:R-:W-:-:S04]  /*0af0*/  VIMNMX R3, PT, PT, R5, R6, !PT ;  /* 0x0000000605037248 */ /* 0x000fc80007fe0100 */
[----:B------:R-:W-:-:S13]  /*0b00*/  ISETP.GE.AND P0, PT, R3, R12, PT ;  /* 0x0000000c0300720c */ /* 0x000fda0003f06270 */
[----:B------:R-:W-:Y:S05]  /*0b10*/  @P0 EXIT ;  /* 0x000000000000094d */ /* 0x000fea0003800000 */
[----:B------:R-:W1:Y:S01]  /*0b20*/  LDC.64 R2, c[0x0][0x390] ;  /* 0x0000e400ff027b82 */ /* 0x000e620000000a00 */
[----:B------:R-:W-:-:S04]  /*0b30*/  IMAD R5, R5, R12, R6 ;  /* 0x0000000c05057224 */ /* 0x000fc800078e0206 */
[----:B-1----:R-:W-:-:S05]  /*0b40*/  IMAD.WIDE R2, R5, 0x8, R2 ;  /* 0x0000000805027825 */ /* 0x002fca00078e0202 */
[----:B------:R-:W-:Y:S01]  /*0b50*/  STG.E.64 desc[UR6][R2.64], R16 ;  /* 0x0000001002007986 */ /* 0x000fe2000c101b06 */
[----:B------:R-:W-:Y:S05]  /*0b60*/  EXIT ;  /* 0x000000000000794d */ /* 0x000fea0003800000 */
.L_x_7:
[----:B------:R-:W-:-:S00]  /*0b70*/  BRA `(.L_x_7) ;  /* 0xfffffffc00fc7947 */ /* 0x000fc0000383ffff */
[----:B------:R-:W-:-:S00]  /*0b80*/  NOP ;  /* 0x0000000000007918 */ /* 0x000fc00000000000 */
[----:B------:R-:W-:-:S00]  /*0b90*/  NOP ;  /* 0x0000000000007918 */ /* 0x000fc00000000000 */
[----:B------:R-:W-:-:S00]  /*0ba0*/  NOP ;  /* 0x0000000000007918 */ /* 0x000fc00000000000 */
[----:B------:R-:W-:-:S00]  /*0bb0*/  NOP ;  /* 0x0000000000007918 */ /* 0x000fc00000000000 */
[----:B------:R-:W-:-:S00]  /*0bc0*/  NOP ;  /* 0x0000000000007918 */ /* 0x000fc00000000000 */
[----:B------:R-:W-:-:S00]  /*0bd0*/  NOP ;  /* 0x0000000000007918 */ /* 0x000fc00000000000 */
[----:B------:R-:W-:-:S00]  /*0be0*/  NOP ;  /* 0x0000000000007918 */ /* 0x000fc00000000000 */
[----:B------:R-:W-:-:S00]  /*0bf0*/  NOP ;  /* 0x0000000000007918 */ /* 0x000fc00000000000 */
.L_x_8:


//--------------------- .nv.shared._Z15matrixMulSharedPKdS0_Pdii --------------------------
	.section	.nv.shared._Z15matrixMulSharedPKdS0_Pdii,"aw",@nobits
	.sectionflags	@""
	.align	16
	.zero		1024


//--------------------- .nv.shared.reserved.0     --------------------------
	.section	.nv.shared.reserved.0,"aw",@nobits
	.weak		__nv_reservedSMEM_offset_0_alias
	.size		__nv_reservedSMEM_offset_0_alias, 0, 64
	.other		__nv_reservedSMEM_offset_0_alias,@"STO_CUDA_RESERVED_SHARED STV_DEFAULT"
__nv_reservedSMEM_offset_0_alias:
	.zero		0
	.zero		64


//--------------------- .nv.constant0._Z15matrixMulSharedPKdS0_Pdii --------------------------
	.section	.nv.constant0._Z15matrixMulSharedPKdS0_Pdii,"a",@progbits
	.sectionflags	@""
	.align	4
.nv.constant0._Z15matrixMulSharedPKdS0_Pdii:
	.zero		928


//--------------------- SYMBOLS --------------------------

	.type		.nv.reservedSmem.offset0,@object
	.size		.nv.reservedSmem.offset0,0x4
	.type		.nv.reservedSmem.cap,@object
	.size		.nv.reservedSmem.cap,0x4
